//
// Generated by NVIDIA NVVM Compiler
//
// Compiler Build ID: CL-36424714
// Cuda compilation tools, release 13.0, V13.0.88
// Based on NVVM 20.0.0
//

.version 9.0
.target sm_100
.address_size 64

	// .globl	_Z14arraySumStridePiiiS_
.extern .func  (.param .b32 func_retval0) vprintf
(
	.param .b64 vprintf_param_0,
	.param .b64 vprintf_param_1
)
;
.global .align 1 .b8 $str[27] = {86, 97, 108, 111, 114, 101, 32, 115, 111, 109, 109, 97, 32, 40, 116, 104, 114, 101, 97, 100, 41, 58, 32, 37, 100, 10};

.visible .entry _Z14arraySumStridePiiiS_(
	.param .u64 .ptr .align 1 _Z14arraySumStridePiiiS__param_0,
	.param .u32 _Z14arraySumStridePiiiS__param_1,
	.param .u32 _Z14arraySumStridePiiiS__param_2,
	.param .u64 .ptr .align 1 _Z14arraySumStridePiiiS__param_3
)
{
	.local .align 8 .b8 	__local_depot0[8];
	.reg .b64 	%SP;
	.reg .b64 	%SPL;
	.reg .pred 	%p<5>;
	.reg .b32 	%r<23>;
	.reg .b64 	%rd<15>;

	mov.u64 	%SPL, __local_depot0;
	cvta.local.u64 	%SP, %SPL;
	ld.param.u64 	%rd6, [_Z14arraySumStridePiiiS__param_0];
	ld.param.u32 	%r10, [_Z14arraySumStridePiiiS__param_1];
	ld.param.u32 	%r11, [_Z14arraySumStridePiiiS__param_2];
	ld.param.u64 	%rd7, [_Z14arraySumStridePiiiS__param_3];
	setp.lt.s32 	%p1, %r11, 1;
	mov.b32 	%r21, 0;
	@%p1 bra 	$L__BB0_6;
	mul.wide.u32 	%rd1, %r11, 4;
	cvta.to.global.u64 	%rd2, %rd6;
	mov.b32 	%r17, 0;
	mov.u32 	%r21, %r17;
$L__BB0_2:
	setp.ge.s32 	%p2, %r17, %r10;
	@%p2 bra 	$L__BB0_5;
	mul.wide.u32 	%rd8, %r17, 4;
	add.s64 	%rd14, %rd2, %rd8;
	mov.u32 	%r19, %r17;
$L__BB0_4:
	ld.global.u32 	%r14, [%rd14];
	add.s32 	%r21, %r14, %r21;
	add.s32 	%r19, %r19, %r11;
	add.s64 	%rd14, %rd14, %rd1;
	setp.lt.s32 	%p3, %r19, %r10;
	@%p3 bra 	$L__BB0_4;
$L__BB0_5:
	add.s32 	%r17, %r17, 1;
	setp.ne.s32 	%p4, %r17, %r11;
	@%p4 bra 	$L__BB0_2;
$L__BB0_6:
	add.u64 	%rd9, %SP, 0;
	add.u64 	%rd10, %SPL, 0;
	cvta.to.global.u64 	%rd11, %rd7;
	st.global.u32 	[%rd11], %r21;
	st.local.u32 	[%rd10], %r21;
	mov.u64 	%rd12, $str;
	cvta.global.u64 	%rd13, %rd12;
	{ // callseq 0, 0
	.param .b64 param0;
	st.param.b64 	[param0], %rd13;
	.param .b64 param1;
	st.param.b64 	[param1], %rd9;
	.param .b32 retval0;
	call.uni (retval0), 
	vprintf, 
	(
	param0, 
	param1
	);
	ld.param.b32 	%r15, [retval0];
	} // callseq 0
	ret;

}


// ===== COMPILED SASS (sm_100) =====

	.target	sm_100

	.elftype	@"ET_EXEC"


//--------------------- .note.nv.tkinfo           --------------------------
	.section	.note.nv.tkinfo,"",@"SHT_NOTE"
	.sectionflags	@"SHF_NOTE_NV_TKINFO"
	.tkinfo
        /*0018*/ 	.word	0x00000002
        /*0030*/ 	.string	""
        /*0030*/ 	.string	"ptxas"
        /*0030*/ 	.string	"Cuda compilation tools, release 13.0, V13.0.88"
        /*0030*/ 	.string	"Build cuda_13.0.r13.0/compiler.36424714_0"
        /*0030*/ 	.string	"-arch sm_100 -m 64 "



//--------------------- .note.nv.cuinfo           --------------------------
	.section	.note.nv.cuinfo,"",@"SHT_NOTE"
	.sectionflags	@"SHF_NOTE_NV_CUINFO"
        /*0018*/ 	.short	0x0002
        /*001a*/ 	.short	0x0064
        /*001c*/ 	.short	0x0082
	.zero		2


//--------------------- .nv.info                  --------------------------
	.section	.nv.info,"",@"SHT_CUDA_INFO"
	.align	4


	//----- nvinfo : EIATTR_REGCOUNT
	.align		4
        /*0000*/ 	.byte	0x04, 0x2f
        /*0002*/ 	.short	(.L_2 - .L_1)
	.align		4
.L_1:
        /*0004*/ 	.word	index@(_Z14arraySumStridePiiiS_)
        /*0008*/ 	.word	0x00000018


	//----- nvinfo : EIATTR_FRAME_SIZE
	.align		4
.L_2:
        /*000c*/ 	.byte	0x04, 0x11
        /*000e*/ 	.short	(.L_4 - .L_3)
	.align		4
.L_3:
        /*0010*/ 	.word	index@(_Z14arraySumStridePiiiS_)
        /*0014*/ 	.word	0x00000008


	//----- nvinfo : EIATTR_MIN_STACK_SIZE
	.align		4
.L_4:
        /*0018*/ 	.byte	0x04, 0x12
        /*001a*/ 	.short	(.L_6 - .L_5)
	.align		4
.L_5:
        /*001c*/ 	.word	index@(_Z14arraySumStridePiiiS_)
        /*0020*/ 	.word	0x00000008
.L_6:


//--------------------- .nv.compat                --------------------------
	.section	.nv.compat,"",@"SHT_CUDA_COMPAT_INFO"
	.align	4
        /*0000*/ 	.byte	0x02, 0x09, 0x00, 0x00, 0x02, 0x02, 0x01, 0x00, 0x02, 0x05, 0x05, 0x00, 0x03, 0x07, 0x01, 0x01
        /*0010*/ 	.byte	0x02, 0x03, 0x00, 0x00, 0x02, 0x06, 0x01, 0x00, 0x04, 0x0b, 0x08, 0x00, 0x09, 0x00, 0x00, 0x00
        /*0020*/ 	.byte	0x00, 0x00, 0x00, 0x00


//--------------------- .nv.info._Z14arraySumStridePiiiS_ --------------------------
	.section	.nv.info._Z14arraySumStridePiiiS_,"",@"SHT_CUDA_INFO"
	.sectionflags	@""
	.align	4


	//----- nvinfo : EIATTR_CUDA_API_VERSION
	.align		4
        /*0000*/ 	.byte	0x04, 0x37
        /*0002*/ 	.short	(.L_8 - .L_7)
.L_7:
        /*0004*/ 	.word	0x00000082


	//----- nvinfo : EIATTR_KPARAM_INFO
	.align		4
.L_8:
        /*0008*/ 	.byte	0x04, 0x17
        /*000a*/ 	.short	(.L_10 - .L_9)
.L_9:
        /*000c*/ 	.word	0x00000000
        /*0010*/ 	.short	0x0003
        /*0012*/ 	.short	0x0010
        /*0014*/ 	.byte	0x00, 0xf5, 0x21, 0x00


	//----- nvinfo : EIATTR_KPARAM_INFO
	.align		4
.L_10:
        /*0018*/ 	.byte	0x04, 0x17
        /*001a*/ 	.short	(.L_12 - .L_11)
.L_11:
        /*001c*/ 	.word	0x00000000
        /*0020*/ 	.short	0x0002
        /*0022*/ 	.short	0x000c
        /*0024*/ 	.byte	0x00, 0xf0, 0x11, 0x00


	//----- nvinfo : EIATTR_KPARAM_INFO
	.align		4
.L_12:
        /*0028*/ 	.byte	0x04, 0x17
        /*002a*/ 	.short	(.L_14 - .L_13)
.L_13:
        /*002c*/ 	.word	0x00000000
        /*0030*/ 	.short	0x0001
        /*0032*/ 	.short	0x0008
        /*0034*/ 	.byte	0x00, 0xf0, 0x11, 0x00


	//----- nvinfo : EIATTR_KPARAM_INFO
	.align		4
.L_14:
        /*0038*/ 	.byte	0x04, 0x17
        /*003a*/ 	.short	(.L_16 - .L_15)
.L_15:
        /*003c*/ 	.word	0x00000000
        /*0040*/ 	.short	0x0000
        /*0042*/ 	.short	0x0000
        /*0044*/ 	.byte	0x00, 0xf5, 0x21, 0x00


	//----- nvinfo : EIATTR_SPARSE_MMA_MASK
	.align		4
.L_16:
        /*0048*/ 	.byte	0x03, 0x50
        /*004a*/ 	.short	0x0000


	//----- nvinfo : EIATTR_MAXREG_COUNT
	.align		4
        /*004c*/ 	.byte	0x03, 0x1b
        /*004e*/ 	.short	0x00ff


	//----- nvinfo : EIATTR_EXTERNS
	.align		4
        /*0050*/ 	.byte	0x04, 0x0f
        /*0052*/ 	.short	(.L_18 - .L_17)


	//   ....[0]....
	.align		4
.L_17:
        /*0054*/ 	.word	index@(vprintf)


	//----- nvinfo : EIATTR_MERCURY_ISA_VERSION
	.align		4
.L_18:
        /*0058*/ 	.byte	0x03, 0x5f
        /*005a*/ 	.short	0x0101


	//----- nvinfo : EIATTR_VRC_CTA_INIT_COUNT
	.align		4
        /*005c*/ 	.byte	0x02, 0x4a
	.zero		1
	.zero		1


	//----- nvinfo : EIATTR_SYSCALL_OFFSETS
	.align		4
        /*0060*/ 	.byte	0x04, 0x46
        /*0062*/ 	.short	(.L_20 - .L_19)


	//   ....[0]....
.L_19:
        /*0064*/ 	.word	0x00000290


	//----- nvinfo : EIATTR_EXIT_INSTR_OFFSETS
	.align		4
.L_20:
        /*0068*/ 	.byte	0x04, 0x1c
        /*006a*/ 	.short	(.L_22 - .L_21)


	//   ....[0]....
.L_21:
        /*006c*/ 	.word	0x000002a0


	//----- nvinfo : EIATTR_CBANK_PARAM_SIZE
	.align		4
.L_22:
        /*0070*/ 	.byte	0x03, 0x19
        /*0072*/ 	.short	0x0018


	//----- nvinfo : EIATTR_PARAM_CBANK
	.align		4
        /*0074*/ 	.byte	0x04, 0x0a
        /*0076*/ 	.short	(.L_24 - .L_23)
	.align		4
.L_23:
        /*0078*/ 	.word	index@(.nv.constant0._Z14arraySumStridePiiiS_)
        /*007c*/ 	.short	0x0380
        /*007e*/ 	.short	0x0018


	//----- nvinfo : EIATTR_SW_WAR
	.align		4
.L_24:
        /*0080*/ 	.byte	0x04, 0x36
        /*0082*/ 	.short	(.L_26 - .L_25)
.L_25:
        /*0084*/ 	.word	0x00000008
.L_26:


//--------------------- .nv.callgraph             --------------------------
	.section	.nv.callgraph,"",@"SHT_CUDA_CALLGRAPH"
	.align	4
	.sectionentsize	8
	.align		4
        /*0000*/ 	.word	0x00000000
	.align		4
        /*0004*/ 	.word	0xffffffff
	.align		4
        /*0008*/ 	.word	index@(_Z14arraySumStridePiiiS_)
	.align		4
        /*000c*/ 	.word	index@(vprintf)
	.align		4
        /*0010*/ 	.word	0x00000000
	.align		4
        /*0014*/ 	.word	0xfffffffe
	.align		4
        /*0018*/ 	.word	0x00000000
	.align		4
        /*001c*/ 	.word	0xfffffffd
	.align		4
        /*0020*/ 	.word	0x00000000
	.align		4
        /*0024*/ 	.word	0xfffffffc


//--------------------- .nv.constant4             --------------------------
	.section	.nv.constant4,"a",@progbits
	.align	8
	.align		8
.nv.constant4:
        /*0000*/ 	.dword	vprintf
	.align		8
        /*0008*/ 	.dword	$str


//--------------------- .text._Z14arraySumStridePiiiS_ --------------------------
	.section	.text._Z14arraySumStridePiiiS_,"ax",@progbits
	.align	128
        .global         _Z14arraySumStridePiiiS_
        .type           _Z14arraySumStridePiiiS_,@function
        .size           _Z14arraySumStridePiiiS_,(.L_x_6 - _Z14arraySumStridePiiiS_)
        .other          _Z14arraySumStridePiiiS_,@"STO_CUDA_ENTRY STV_DEFAULT"
_Z14arraySumStridePiiiS_:
.text._Z14arraySumStridePiiiS_:
[----:B------:R-:W0:Y:S01]  /*0000*/  LDC R1, c[0x0][0x37c] ;  /* 0x0000df00ff017b82 */ /* 0x000e220000000800 */
[----:B------:R-:W1:Y:S01]  /*0010*/  LDCU UR6, c[0x0][0x38c] ;  /* 0x00007180ff0677ac */ /* 0x000e620008000800 */
[----:B0-----:R-:W-:Y:S02]  /*0020*/  VIADD R1, R1, 0xfffffff8 ;  /* 0xfffffff801017836 */ /* 0x001fe40000000000 */
[----:B------:R-:W-:Y:S01]  /*0030*/  IMAD.MOV.U32 R0, RZ, RZ, RZ ;  /* 0x000000ffff007224 */ /* 0x000fe200078e00ff */
[----:B------:R-:W0:Y:S01]  /*0040*/  LDCU UR4, c[0x0][0x2f8] ;  /* 0x00005f00ff0477ac */ /* 0x000e220008000800 */
[----:B------:R-:W2:Y:S01]  /*0050*/  LDCU UR5, c[0x0][0x2fc] ;  /* 0x00005f80ff0577ac */ /* 0x000ea20008000800 */
[----:B------:R-:W3:Y:S01]  /*0060*/  LDCU.64 UR8, c[0x0][0x358] ;  /* 0x00006b00ff0877ac */ /* 0x000ee20008000a00 */
[----:B-1----:R-:W-:Y:S01]  /*0070*/  UISETP.GE.AND UP0, UPT, UR6, 0x1, UPT ;  /* 0x000000010600788c */ /* 0x002fe2000bf06270 */
[----:B0-----:R-:W-:-:S04]  /*0080*/  IADD3 R6, P0, PT, R1, UR4, RZ ;  /* 0x0000000401067c10 */ /* 0x001fc8000ff1e0ff */
[----:B--2---:R-:W-:-:S04]  /*0090*/  IADD3.X R7, PT, PT, RZ, UR5, RZ, P0, !PT ;  /* 0x00000005ff077c10 */ /* 0x004fc800087fe4ff */
[----:B---3--:R-:W-:Y:S05]  /*00a0*/  BRA.U !UP0, `(.L_x_0) ;  /* 0x0000000108547547 */ /* 0x008fea000b800000 */
[----:B------:R-:W-:Y:S01]  /*00b0*/  IMAD.MOV.U32 R0, RZ, RZ, RZ ;  /* 0x000000ffff007224 */ /* 0x000fe200078e00ff */
[----:B------:R-:W-:-:S06]  /*00c0*/  UMOV UR4, URZ ;  /* 0x000000ff00047c82 */ /* 0x000fcc0008000000 */
.L_x_3:
[----:B------:R-:W0:Y:S01]  /*00d0*/  LDCU UR5, c[0x0][0x388] ;  /* 0x00007100ff0577ac */ /* 0x000e220008000800 */
[----:B------:R-:W1:Y:S01]  /*00e0*/  LDCU UR10, c[0x0][0x38c] ;  /* 0x00007180ff0a77ac */ /* 0x000e620008000800 */
[----:B0-----:R-:W-:-:S09]  /*00f0*/  UISETP.GE.AND UP0, UPT, UR4, UR5, UPT ;  /* 0x000000050400728c */ /* 0x001fd2000bf06270 */
[----:B-1----:R-:W-:Y:S05]  /*0100*/  BRA.U UP0, `(.L_x_1) ;  /* 0x0000000100307547 */ /* 0x002fea000b800000 */
[----:B------:R-:W0:Y:S01]  /*0110*/  LDCU.64 UR6, c[0x0][0x380] ;  /* 0x00007000ff0677ac */ /* 0x000e220008000a00 */
[----:B------:R-:W1:Y:S01]  /*0120*/  LDC R9, c[0x0][0x38c] ;  /* 0x0000e300ff097b82 */ /* 0x000e620000000800 */
[----:B------:R-:W-:Y:S01]  /*0130*/  MOV R4, UR4 ;  /* 0x0000000400047c02 */ /* 0x000fe20008000f00 */
[----:B0-----:R-:W-:-:S06]  /*0140*/  UIMAD.WIDE.U32 UR6, UR4, 0x4, UR6 ;  /* 0x00000004040678a5 */ /* 0x001fcc000f8e0006 */
[----:B------:R-:W-:Y:S01]  /*0150*/  IMAD.U32 R2, RZ, RZ, UR6 ;  /* 0x00000006ff027e24 */ /* 0x000fe2000f8e00ff */
[----:B------:R-:W-:-:S07]  /*0160*/  MOV R3, UR7 ;  /* 0x0000000700037c02 */ /* 0x000fce0008000f00 */
.L_x_2:
[----:B------:R0:W2:Y:S01]  /*0170*/  LDG.E R5, desc[UR8][R2.64] ;  /* 0x0000000802057981 */ /* 0x0000a2000c1e1900 */
[----:B-1----:R-:W-:-:S05]  /*0180*/  IMAD.IADD R4, R4, 0x1, R9 ;  /* 0x0000000104047824 */ /* 0x002fca00078e0209 */
[----:B------:R-:W-:Y:S01]  /*0190*/  ISETP.GE.AND P0, PT, R4, UR5, PT ;  /* 0x0000000504007c0c */ /* 0x000fe2000bf06270 */
[----:B0-----:R-:W-:Y:S01]  /*01a0*/  IMAD.WIDE.U32 R2, R9, 0x4, R2 ;  /* 0x0000000409027825 */ /* 0x001fe200078e0002 */
[----:B--2---:R-:W-:-:S11]  /*01b0*/  IADD3 R0, PT, PT, R5, R0, RZ ;  /* 0x0000000005007210 */ /* 0x004fd60007ffe0ff */
[----:B------:R-:W-:Y:S05]  /*01c0*/  @!P0 BRA `(.L_x_2) ;  /* 0xfffffffc00e88947 */ /* 0x000fea000383ffff */
.L_x_1:
[----:B------:R-:W-:-:S04]  /*01d0*/  UIADD3 UR4, UPT, UPT, UR4, 0x1, URZ ;  /* 0x0000000104047890 */ /* 0x000fc8000fffe0ff */
[----:B------:R-:W-:-:S09]  /*01e0*/  UISETP.NE.AND UP0, UPT, UR4, UR10, UPT ;  /* 0x0000000a0400728c */ /* 0x000fd2000bf05270 */
[----:B------:R-:W-:Y:S05]  /*01f0*/  BRA.U UP0, `(.L_x_3) ;  /* 0xfffffffd00b47547 */ /* 0x000fea000b83ffff */
.L_x_0:
[----:B------:R-:W0:Y:S01]  /*0200*/  LDC.64 R2, c[0x0][0x390] ;  /* 0x0000e400ff027b82 */ /* 0x000e220000000a00 */
[----:B------:R-:W-:Y:S01]  /*0210*/  MOV R8, 0x0 ;  /* 0x0000000000087802 */ /* 0x000fe20000000f00 */
[----:B------:R1:W-:Y:S01]  /*0220*/  STL [R1], R0 ;  /* 0x0000000001007387 */ /* 0x0003e20000100800 */
[----:B------:R-:W2:Y:S05]  /*0230*/  LDCU.64 UR4, c[0x4][0x8] ;  /* 0x01000100ff0477ac */ /* 0x000eaa0008000a00 */
[----:B------:R-:W3:Y:S01]  /*0240*/  LDC.64 R8, c[0x4][R8] ;  /* 0x0100000008087b82 */ /* 0x000ee20000000a00 */
[----:B--2---:R-:W-:Y:S01]  /*0250*/  IMAD.U32 R4, RZ, RZ, UR4 ;  /* 0x00000004ff047e24 */ /* 0x004fe2000f8e00ff */
[----:B------:R-:W-:Y:S01]  /*0260*/  MOV R5, UR5 ;  /* 0x0000000500057c02 */ /* 0x000fe20008000f00 */
[----:B0-----:R1:W-:Y:S06]  /*0270*/  STG.E desc[UR8][R2.64], R0 ;  /* 0x0000000002007986 */ /* 0x0013ec000c101908 */
[----:B------:R-:W-:-:S07]  /*0280*/  LEPC R20, `(.L_x_4) ;  /* 0x000000001014794e */ /* 0x000fce0000000000 */
[----:B-1-3--:R-:W-:Y:S05]  /*0290*/  CALL.ABS.NOINC R8 ;  /* 0x0000000008007343 */ /* 0x00afea0003c00000 */
.L_x_4:
[----:B------:R-:W-:Y:S05]  /*02a0*/  EXIT ;  /* 0x000000000000794d */ /* 0x000fea0003800000 */
.L_x_5:
[----:B------:R-:W-:-:S00]  /*02b0*/  BRA `(.L_x_5) ;  /* 0xfffffffc00fc7947 */ /* 0x000fc0000383ffff */
[----:B------:R-:W-:-:S00]  /*02c0*/  NOP ;  /* 0x0000000000007918 */ /* 0x000fc00000000000 */
        /* <DEDUP_REMOVED lines=11> */
.L_x_6:


//--------------------- .nv.global.init           --------------------------
	.section	.nv.global.init,"aw",@progbits
.nv.global.init:
	.type		$str,@object
	.size		$str,(.L_0 - $str)
$str:
        /*0000*/ 	.byte	0x56, 0x61, 0x6c, 0x6f, 0x72, 0x65, 0x20, 0x73, 0x6f, 0x6d, 0x6d, 0x61, 0x20, 0x28, 0x74, 0x68
        /*0010*/ 	.byte	0x72, 0x65, 0x61, 0x64, 0x29, 0x3a, 0x20, 0x25, 0x64, 0x0a, 0x00
.L_0:


//--------------------- .nv.shared.reserved.0     --------------------------
	.section	.nv.shared.reserved.0,"aw",@nobits
	.weak		__nv_reservedSMEM_offset_0_alias
	.size		__nv_reservedSMEM_offset_0_alias, 0, 64
	.other		__nv_reservedSMEM_offset_0_alias,@"STO_CUDA_RESERVED_SHARED STV_DEFAULT"
__nv_reservedSMEM_offset_0_alias:
	.zero		0
	.zero		64


//--------------------- .nv.constant0._Z14arraySumStridePiiiS_ --------------------------
	.section	.nv.constant0._Z14arraySumStridePiiiS_,"a",@progbits
	.sectionflags	@""
	.align	4
.nv.constant0._Z14arraySumStridePiiiS_:
	.zero		920


//--------------------- SYMBOLS --------------------------

	.type		.nv.reservedSmem.offset0,@object
	.size		.nv.reservedSmem.offset0,0x4
	.type		vprintf,@function
